//
// Generated by NVIDIA NVVM Compiler
//
// Compiler Build ID: CL-36424714
// Cuda compilation tools, release 13.0, V13.0.88
// Based on NVVM 20.0.0
//

.version 9.0
.target sm_100
.address_size 64

	// .globl	softmax_rows
// _ZZ12softmax_rowsE9s_max_val has been demoted
// _ZZ12softmax_rowsE9s_sum_exp has been demoted
// _ZZ12softmax_rowsE14s_warp_reduced has been demoted

.visible .entry softmax_rows(
	.param .u64 .ptr .align 1 softmax_rows_param_0,
	.param .u64 .ptr .align 1 softmax_rows_param_1,
	.param .u32 softmax_rows_param_2,
	.param .u32 softmax_rows_param_3,
	.param .f32 softmax_rows_param_4
)
{
	.reg .pred 	%p<31>;
	.reg .b16 	%rs<5>;
	.reg .b32 	%r<67>;
	.reg .b32 	%f<91>;
	.reg .b64 	%rd<12>;
	// demoted variable
	.shared .align 4 .f32 _ZZ12softmax_rowsE9s_max_val;
	// demoted variable
	.shared .align 4 .f32 _ZZ12softmax_rowsE9s_sum_exp;
	// demoted variable
	.shared .align 4 .b8 _ZZ12softmax_rowsE14s_warp_reduced[32];
	ld.param.u64 	%rd3, [softmax_rows_param_0];
	ld.param.u64 	%rd4, [softmax_rows_param_1];
	ld.param.u32 	%r16, [softmax_rows_param_2];
	ld.param.u32 	%r15, [softmax_rows_param_3];
	ld.param.f32 	%f18, [softmax_rows_param_4];
	cvta.to.global.u64 	%rd1, %rd4;
	mov.u32 	%r17, %ctaid.x;
	mov.u32 	%r18, %ctaid.y;
	mov.u32 	%r66, %tid.x;
	mad.lo.s32 	%r19, %r16, %r18, %r17;
	mul.lo.s32 	%r2, %r19, %r15;
	and.b32  	%r3, %r66, 31;
	setp.ge.s32 	%p1, %r66, %r15;
	mov.f32 	%f86, 0fFF800000;
	@%p1 bra 	$L__BB0_3;
	mov.f32 	%f86, 0fFF800000;
	mov.u32 	%r4, %ntid.x;
	mov.u32 	%r64, %r66;
$L__BB0_2:
	add.s32 	%r20, %r64, %r2;
	mul.wide.s32 	%rd5, %r20, 2;
	add.s64 	%rd6, %rd1, %rd5;
	ld.global.u16 	%rs1, [%rd6];
	// begin inline asm
	{  cvt.f32.f16 %f21, %rs1;}

	// end inline asm
	div.rn.f32 	%f22, %f21, %f18;
	max.f32 	%f86, %f86, %f22;
	add.s32 	%r64, %r64, %r4;
	setp.lt.s32 	%p2, %r64, %r15;
	@%p2 bra 	$L__BB0_2;
$L__BB0_3:
	setp.ne.s32 	%p3, %r3, 0;
	bar.sync 	0;
	mov.b32 	%r21, %f86;
	shfl.sync.bfly.b32	%r22|%p4, %r21, 16, 31, -1;
	mov.b32 	%f23, %r22;
	max.f32 	%f24, %f86, %f23;
	mov.b32 	%r23, %f24;
	shfl.sync.bfly.b32	%r24|%p5, %r23, 8, 31, -1;
	mov.b32 	%f25, %r24;
	max.f32 	%f26, %f24, %f25;
	mov.b32 	%r25, %f26;
	shfl.sync.bfly.b32	%r26|%p6, %r25, 4, 31, -1;
	mov.b32 	%f27, %r26;
	max.f32 	%f28, %f26, %f27;
	mov.b32 	%r27, %f28;
	shfl.sync.bfly.b32	%r28|%p7, %r27, 2, 31, -1;
	mov.b32 	%f29, %r28;
	max.f32 	%f30, %f28, %f29;
	mov.b32 	%r29, %f30;
	shfl.sync.bfly.b32	%r30|%p8, %r29, 1, 31, -1;
	mov.b32 	%f31, %r30;
	max.f32 	%f4, %f30, %f31;
	shr.u32 	%r31, %r66, 3;
	and.b32  	%r32, %r31, 124;
	mov.u32 	%r33, _ZZ12softmax_rowsE14s_warp_reduced;
	add.s32 	%r7, %r33, %r32;
	@%p3 bra 	$L__BB0_5;
	st.shared.f32 	[%r7], %f4;
$L__BB0_5:
	bar.sync 	0;
	setp.gt.u32 	%p9, %r66, 31;
	shl.b32 	%r34, %r66, 2;
	add.s32 	%r8, %r33, %r34;
	@%p9 bra 	$L__BB0_10;
	setp.gt.u32 	%p10, %r66, 7;
	mov.f32 	%f87, 0fFF800000;
	@%p10 bra 	$L__BB0_8;
	ld.shared.f32 	%f87, [%r8];
$L__BB0_8:
	setp.ne.s32 	%p11, %r3, 0;
	mov.b32 	%r36, %f87;
	shfl.sync.bfly.b32	%r37|%p12, %r36, 4, 31, -1;
	mov.b32 	%f33, %r37;
	max.f32 	%f34, %f87, %f33;
	mov.b32 	%r38, %f34;
	shfl.sync.bfly.b32	%r39|%p13, %r38, 2, 31, -1;
	mov.b32 	%f35, %r39;
	max.f32 	%f36, %f34, %f35;
	mov.b32 	%r40, %f36;
	shfl.sync.bfly.b32	%r41|%p14, %r40, 1, 31, -1;
	mov.b32 	%f37, %r41;
	max.f32 	%f7, %f36, %f37;
	@%p11 bra 	$L__BB0_10;
	st.shared.f32 	[_ZZ12softmax_rowsE9s_max_val], %f7;
$L__BB0_10:
	setp.ge.s32 	%p15, %r66, %r15;
	bar.sync 	0;
	mov.f32 	%f89, 0f00000000;
	@%p15 bra 	$L__BB0_13;
	ld.shared.f32 	%f8, [_ZZ12softmax_rowsE9s_max_val];
	mov.f32 	%f89, 0f00000000;
	mov.u32 	%r9, %ntid.x;
	mov.u32 	%r65, %r66;
$L__BB0_12:
	add.s32 	%r42, %r65, %r2;
	mul.wide.s32 	%rd7, %r42, 2;
	add.s64 	%rd8, %rd1, %rd7;
	ld.global.u16 	%rs2, [%rd8];
	// begin inline asm
	{  cvt.f32.f16 %f40, %rs2;}

	// end inline asm
	div.rn.f32 	%f41, %f40, %f18;
	sub.f32 	%f42, %f41, %f8;
	fma.rn.f32 	%f43, %f42, 0f3BBB989D, 0f3F000000;
	cvt.sat.f32.f32 	%f44, %f43;
	mov.f32 	%f45, 0f4B400001;
	mov.f32 	%f46, 0f437C0000;
	fma.rm.f32 	%f47, %f44, %f46, %f45;
	add.f32 	%f48, %f47, 0fCB40007F;
	neg.f32 	%f49, %f48;
	fma.rn.f32 	%f50, %f42, 0f3FB8AA3B, %f49;
	fma.rn.f32 	%f51, %f42, 0f32A57060, %f50;
	mov.b32 	%r43, %f47;
	shl.b32 	%r44, %r43, 23;
	mov.b32 	%f52, %r44;
	ex2.approx.ftz.f32 	%f53, %f51;
	fma.rn.f32 	%f89, %f53, %f52, %f89;
	add.s32 	%r65, %r65, %r9;
	setp.lt.s32 	%p16, %r65, %r15;
	@%p16 bra 	$L__BB0_12;
$L__BB0_13:
	setp.ne.s32 	%p17, %r3, 0;
	bar.sync 	0;
	mov.b32 	%r45, %f89;
	shfl.sync.bfly.b32	%r46|%p18, %r45, 16, 31, -1;
	mov.b32 	%f54, %r46;
	add.f32 	%f55, %f89, %f54;
	mov.b32 	%r47, %f55;
	shfl.sync.bfly.b32	%r48|%p19, %r47, 8, 31, -1;
	mov.b32 	%f56, %r48;
	add.f32 	%f57, %f55, %f56;
	mov.b32 	%r49, %f57;
	shfl.sync.bfly.b32	%r50|%p20, %r49, 4, 31, -1;
	mov.b32 	%f58, %r50;
	add.f32 	%f59, %f57, %f58;
	mov.b32 	%r51, %f59;
	shfl.sync.bfly.b32	%r52|%p21, %r51, 2, 31, -1;
	mov.b32 	%f60, %r52;
	add.f32 	%f61, %f59, %f60;
	mov.b32 	%r53, %f61;
	shfl.sync.bfly.b32	%r54|%p22, %r53, 1, 31, -1;
	mov.b32 	%f62, %r54;
	add.f32 	%f12, %f61, %f62;
	@%p17 bra 	$L__BB0_15;
	st.shared.f32 	[%r7], %f12;
$L__BB0_15:
	setp.gt.u32 	%p23, %r66, 31;
	bar.sync 	0;
	@%p23 bra 	$L__BB0_20;
	setp.gt.u32 	%p24, %r66, 7;
	mov.f32 	%f90, 0f00000000;
	@%p24 bra 	$L__BB0_18;
	ld.shared.f32 	%f90, [%r8];
$L__BB0_18:
	setp.ne.s32 	%p25, %r3, 0;
	mov.b32 	%r55, %f90;
	shfl.sync.bfly.b32	%r56|%p26, %r55, 4, 31, -1;
	mov.b32 	%f64, %r56;
	add.f32 	%f65, %f90, %f64;
	mov.b32 	%r57, %f65;
	shfl.sync.bfly.b32	%r58|%p27, %r57, 2, 31, -1;
	mov.b32 	%f66, %r58;
	add.f32 	%f67, %f65, %f66;
	mov.b32 	%r59, %f67;
	shfl.sync.bfly.b32	%r60|%p28, %r59, 1, 31, -1;
	mov.b32 	%f68, %r60;
	add.f32 	%f15, %f67, %f68;
	@%p25 bra 	$L__BB0_20;
	st.shared.f32 	[_ZZ12softmax_rowsE9s_sum_exp], %f15;
$L__BB0_20:
	setp.ge.s32 	%p29, %r66, %r15;
	bar.sync 	0;
	@%p29 bra 	$L__BB0_23;
	ld.shared.f32 	%f16, [_ZZ12softmax_rowsE9s_max_val];
	ld.shared.f32 	%f17, [_ZZ12softmax_rowsE9s_sum_exp];
	mov.u32 	%r12, %ntid.x;
	cvta.to.global.u64 	%rd2, %rd3;
$L__BB0_22:
	add.s32 	%r61, %r66, %r2;
	mul.wide.s32 	%rd9, %r61, 2;
	add.s64 	%rd10, %rd1, %rd9;
	ld.global.u16 	%rs3, [%rd10];
	// begin inline asm
	{  cvt.f32.f16 %f69, %rs3;}

	// end inline asm
	div.rn.f32 	%f71, %f69, %f18;
	sub.f32 	%f72, %f71, %f16;
	fma.rn.f32 	%f73, %f72, 0f3BBB989D, 0f3F000000;
	cvt.sat.f32.f32 	%f74, %f73;
	mov.f32 	%f75, 0f4B400001;
	mov.f32 	%f76, 0f437C0000;
	fma.rm.f32 	%f77, %f74, %f76, %f75;
	add.f32 	%f78, %f77, 0fCB40007F;
	neg.f32 	%f79, %f78;
	fma.rn.f32 	%f80, %f72, 0f3FB8AA3B, %f79;
	fma.rn.f32 	%f81, %f72, 0f32A57060, %f80;
	mov.b32 	%r62, %f77;
	shl.b32 	%r63, %r62, 23;
	mov.b32 	%f82, %r63;
	ex2.approx.ftz.f32 	%f83, %f81;
	mul.f32 	%f84, %f83, %f82;
	div.rn.f32 	%f70, %f84, %f17;
	// begin inline asm
	{  cvt.rn.f16.f32 %rs4, %f70;}

	// end inline asm
	add.s64 	%rd11, %rd2, %rd9;
	st.global.u16 	[%rd11], %rs4;
	add.s32 	%r66, %r66, %r12;
	setp.lt.s32 	%p30, %r66, %r15;
	@%p30 bra 	$L__BB0_22;
$L__BB0_23:
	ret;

}


// ===== COMPILED SASS (sm_100) =====

	.target	sm_100

	.elftype	@"ET_EXEC"


//--------------------- .note.nv.tkinfo           --------------------------
	.section	.note.nv.tkinfo,"",@"SHT_NOTE"
	.sectionflags	@"SHF_NOTE_NV_TKINFO"
	.tkinfo
        /*0018*/ 	.word	0x00000002
        /*0030*/ 	.string	""
        /*0030*/ 	.string	"ptxas"
        /*0030*/ 	.string	"Cuda compilation tools, release 13.0, V13.0.88"
        /*0030*/ 	.string	"Build cuda_13.0.r13.0/compiler.36424714_0"
        /*0030*/ 	.string	"-arch sm_100 -m 64 "



//--------------------- .note.nv.cuinfo           --------------------------
	.section	.note.nv.cuinfo,"",@"SHT_NOTE"
	.sectionflags	@"SHF_NOTE_NV_CUINFO"
        /*0018*/ 	.short	0x0002
        /*001a*/ 	.short	0x0064
        /*001c*/ 	.short	0x0082
	.zero		2


//--------------------- .nv.info                  --------------------------
	.section	.nv.info,"",@"SHT_CUDA_INFO"
	.align	4


	//----- nvinfo : EIATTR_REGCOUNT
	.align		4
        /*0000*/ 	.byte	0x04, 0x2f
        /*0002*/ 	.short	(.L_1 - .L_0)
	.align		4
.L_0:
        /*0004*/ 	.word	index@(softmax_rows)
        /*0008*/ 	.word	0x00000019


	//----- nvinfo : EIATTR_FRAME_SIZE
	.align		4
.L_1:
        /*000c*/ 	.byte	0x04, 0x11
        /*000e*/ 	.short	(.L_3 - .L_2)
	.align		4
.L_2:
        /*0010*/ 	.word	index@($__internal_0_$__cuda_sm3x_div_rn_noftz_f32_slowpath)
        /*0014*/ 	.word	0x00000000


	//----- nvinfo : EIATTR_FRAME_SIZE
	.align		4
.L_3:
        /*0018*/ 	.byte	0x04, 0x11
        /*001a*/ 	.short	(.L_5 - .L_4)
	.align		4
.L_4:
        /*001c*/ 	.word	index@(softmax_rows)
        /*0020*/ 	.word	0x00000000


	//----- nvinfo : EIATTR_MIN_STACK_SIZE
	.align		4
.L_5:
        /*0024*/ 	.byte	0x04, 0x12
        /*0026*/ 	.short	(.L_7 - .L_6)
	.align		4
.L_6:
        /*0028*/ 	.word	index@(softmax_rows)
        /*002c*/ 	.word	0x00000000
.L_7:


//--------------------- .nv.compat                --------------------------
	.section	.nv.compat,"",@"SHT_CUDA_COMPAT_INFO"
	.align	4
        /*0000*/ 	.byte	0x02, 0x09, 0x00, 0x00, 0x02, 0x02, 0x01, 0x00, 0x02, 0x05, 0x05, 0x00, 0x03, 0x07, 0x01, 0x01
        /*0010*/ 	.byte	0x02, 0x03, 0x00, 0x00, 0x02, 0x06, 0x01, 0x00, 0x04, 0x0b, 0x08, 0x00, 0x01, 0x00, 0x00, 0x00
        /*0020*/ 	.byte	0x00, 0x00, 0x00, 0x00


//--------------------- .nv.info.softmax_rows     --------------------------
	.section	.nv.info.softmax_rows,"",@"SHT_CUDA_INFO"
	.sectionflags	@""
	.align	4


	//----- nvinfo : EIATTR_CUDA_API_VERSION
	.align		4
        /*0000*/ 	.byte	0x04, 0x37
        /*0002*/ 	.short	(.L_9 - .L_8)
.L_8:
        /*0004*/ 	.word	0x00000082


	//----- nvinfo : EIATTR_KPARAM_INFO
	.align		4
.L_9:
        /*0008*/ 	.byte	0x04, 0x17
        /*000a*/ 	.short	(.L_11 - .L_10)
.L_10:
        /*000c*/ 	.word	0x00000000
        /*0010*/ 	.short	0x0004
        /*0012*/ 	.short	0x0018
        /*0014*/ 	.byte	0x00, 0xf0, 0x11, 0x00


	//----- nvinfo : EIATTR_KPARAM_INFO
	.align		4
.L_11:
        /*0018*/ 	.byte	0x04, 0x17
        /*001a*/ 	.short	(.L_13 - .L_12)
.L_12:
        /*001c*/ 	.word	0x00000000
        /*0020*/ 	.short	0x0003
        /*0022*/ 	.short	0x0014
        /*0024*/ 	.byte	0x00, 0xf0, 0x11, 0x00


	//----- nvinfo : EIATTR_KPARAM_INFO
	.align		4
.L_13:
        /*0028*/ 	.byte	0x04, 0x17
        /*002a*/ 	.short	(.L_15 - .L_14)
.L_14:
        /*002c*/ 	.word	0x00000000
        /*0030*/ 	.short	0x0002
        /*0032*/ 	.short	0x0010
        /*0034*/ 	.byte	0x00, 0xf0, 0x11, 0x00


	//----- nvinfo : EIATTR_KPARAM_INFO
	.align		4
.L_15:
        /*0038*/ 	.byte	0x04, 0x17
        /*003a*/ 	.short	(.L_17 - .L_16)
.L_16:
        /*003c*/ 	.word	0x00000000
        /*0040*/ 	.short	0x0001
        /*0042*/ 	.short	0x0008
        /*0044*/ 	.byte	0x00, 0xf5, 0x21, 0x00


	//----- nvinfo : EIATTR_KPARAM_INFO
	.align		4
.L_17:
        /*0048*/ 	.byte	0x04, 0x17
        /*004a*/ 	.short	(.L_19 - .L_18)
.L_18:
        /*004c*/ 	.word	0x00000000
        /*0050*/ 	.short	0x0000
        /*0052*/ 	.short	0x0000
        /*0054*/ 	.byte	0x00, 0xf5, 0x21, 0x00


	//----- nvinfo : EIATTR_SPARSE_MMA_MASK
	.align		4
.L_19:
        /*0058*/ 	.byte	0x03, 0x50
        /*005a*/ 	.short	0x0000


	//----- nvinfo : EIATTR_MAXREG_COUNT
	.align		4
        /*005c*/ 	.byte	0x03, 0x1b
        /*005e*/ 	.short	0x00ff


	//----- nvinfo : EIATTR_NUM_BARRIERS
	.align		4
        /*0060*/ 	.byte	0x02, 0x4c
        /*0062*/ 	.byte	0x01
	.zero		1


	//----- nvinfo : EIATTR_MERCURY_ISA_VERSION
	.align		4
        /*0064*/ 	.byte	0x03, 0x5f
        /*0066*/ 	.short	0x0101


	//----- nvinfo : EIATTR_COOP_GROUP_MASK_REGIDS
	.align		4
        /*0068*/ 	.byte	0x04, 0x29
        /*006a*/ 	.short	(.L_21 - .L_20)


	//   ....[0]....
.L_20:
        /*006c*/ 	.word	0xffffffff


	//   ....[1]....
        /*0070*/ 	.word	0xffffffff


	//   ....[2]....
        /*0074*/ 	.word	0xffffffff


	//   ....[3]....
        /*0078*/ 	.word	0xffffffff


	//   ....[4]....
        /*007c*/ 	.word	0xffffffff


	//   ....[5]....
        /*0080*/ 	.word	0xffffffff


	//   ....[6]....
        /*0084*/ 	.word	0xffffffff


	//   ....[7]....
        /*0088*/ 	.word	0xffffffff


	//   ....[8]....
        /*008c*/ 	.word	0xffffffff


	//   ....[9]....
        /*0090*/ 	.word	0xffffffff


	//   ....[10]....
        /*0094*/ 	.word	0xffffffff


	//   ....[11]....
        /*0098*/ 	.word	0xffffffff


	//   ....[12]....
        /*009c*/ 	.word	0xffffffff


	//   ....[13]....
        /*00a0*/ 	.word	0xffffffff


	//   ....[14]....
        /*00a4*/ 	.word	0xffffffff


	//   ....[15]....
        /*00a8*/ 	.word	0xffffffff


	//   ....[16]....
        /*00ac*/ 	.word	0x0500000a


	//   ....[17]....
        /*00b0*/ 	.word	0x0500000a


	//   ....[18]....
        /*00b4*/ 	.word	0x0500000a


	//   ....[19]....
        /*00b8*/ 	.word	0x0500000a


	//   ....[20]....
        /*00bc*/ 	.word	0x0500000a


	//   ....[21]....
        /*00c0*/ 	.word	0x0500000a


	//----- nvinfo : EIATTR_COOP_GROUP_INSTR_OFFSETS
	.align		4
.L_21:
        /*00c4*/ 	.byte	0x04, 0x28
        /*00c6*/ 	.short	(.L_23 - .L_22)


	//   ....[0]....
.L_22:
        /*00c8*/ 	.word	0x000002a0


	//   ....[1]....
        /*00cc*/ 	.word	0x00000340


	//   ....[2]....
        /*00d0*/ 	.word	0x00000370


	//   ....[3]....
        /*00d4*/ 	.word	0x000003a0


	//   ....[4]....
        /*00d8*/ 	.word	0x000003d0


	//   ....[5]....
        /*00dc*/ 	.word	0x00000480


	//   ....[6]....
        /*00e0*/ 	.word	0x000004a0


	//   ....[7]....
        /*00e4*/ 	.word	0x000004c0


	//   ....[8]....
        /*00e8*/ 	.word	0x00000830


	//   ....[9]....
        /*00ec*/ 	.word	0x00000880


	//   ....[10]....
        /*00f0*/ 	.word	0x000008a0


	//   ....[11]....
        /*00f4*/ 	.word	0x000008c0


	//   ....[12]....
        /*00f8*/ 	.word	0x000008e0


	//   ....[13]....
        /*00fc*/ 	.word	0x00000980


	//   ....[14]....
        /*0100*/ 	.word	0x000009a0


	//   ....[15]....
        /*0104*/ 	.word	0x000009c0


	//   ....[16]....
        /*0108*/ 	.word	0x00000e80


	//   ....[17]....
        /*010c*/ 	.word	0x00000ef0


	//   ....[18]....
        /*0110*/ 	.word	0x00000f60


	//   ....[19]....
        /*0114*/ 	.word	0x00000ff0


	//   ....[20]....
        /*0118*/ 	.word	0x00001060


	//   ....[21]....
        /*011c*/ 	.word	0x000010d0


	//----- nvinfo : EIATTR_VRC_CTA_INIT_COUNT
	.align		4
.L_23:
        /*0120*/ 	.byte	0x02, 0x4a
	.zero		1
	.zero		1


	//----- nvinfo : EIATTR_EXIT_INSTR_OFFSETS
	.align		4
        /*0124*/ 	.byte	0x04, 0x1c
        /*0126*/ 	.short	(.L_25 - .L_24)


	//   ....[0]....
.L_24:
        /*0128*/ 	.word	0x00000a50


	//   ....[1]....
        /*012c*/ 	.word	0x00000e20


	//----- nvinfo : EIATTR_CRS_STACK_SIZE
	.align		4
.L_25:
        /*0130*/ 	.byte	0x04, 0x1e
        /*0132*/ 	.short	(.L_27 - .L_26)
.L_26:
        /*0134*/ 	.word	0x00000000


	//----- nvinfo : EIATTR_CBANK_PARAM_SIZE
	.align		4
.L_27:
        /*0138*/ 	.byte	0x03, 0x19
        /*013a*/ 	.short	0x001c


	//----- nvinfo : EIATTR_PARAM_CBANK
	.align		4
        /*013c*/ 	.byte	0x04, 0x0a
        /*013e*/ 	.short	(.L_29 - .L_28)
	.align		4
.L_28:
        /*0140*/ 	.word	index@(.nv.constant0.softmax_rows)
        /*0144*/ 	.short	0x0380
        /*0146*/ 	.short	0x001c


	//----- nvinfo : EIATTR_SW_WAR
	.align		4
.L_29:
        /*0148*/ 	.byte	0x04, 0x36
        /*014a*/ 	.short	(.L_31 - .L_30)
.L_30:
        /*014c*/ 	.word	0x00000008
.L_31:


//--------------------- .nv.callgraph             --------------------------
	.section	.nv.callgraph,"",@"SHT_CUDA_CALLGRAPH"
	.align	4
	.sectionentsize	8
	.align		4
        /*0000*/ 	.word	0x00000000
	.align		4
        /*0004*/ 	.word	0xffffffff
	.align		4
        /*0008*/ 	.word	0x00000000
	.align		4
        /*000c*/ 	.word	0xfffffffe
	.align		4
        /*0010*/ 	.word	0x00000000
	.align		4
        /*0014*/ 	.word	0xfffffffd
	.align		4
        /*0018*/ 	.word	0x00000000
	.align		4
        /*001c*/ 	.word	0xfffffffc


//--------------------- .text.softmax_rows        --------------------------
	.section	.text.softmax_rows,"ax",@progbits
	.align	128
        .global         softmax_rows
        .type           softmax_rows,@function
        .size           softmax_rows,(.L_x_39 - softmax_rows)
        .other          softmax_rows,@"STO_CUDA_ENTRY STV_DEFAULT"
softmax_rows:
.text.softmax_rows:
[----:B------:R-:W-:Y:S01]  /*0000*/  LDC R1, c[0x0][0x37c] ;  /* 0x0000df00ff017b82 */ /* 0x000fe20000000800 */
[----:B------:R-:W0:Y:S01]  /*0010*/  S2R R4, SR_TID.X ;  /* 0x0000000000047919 */ /* 0x000e220000002100 */
[----:B------:R-:W0:Y:S06]  /*0020*/  LDCU.64 UR6, c[0x0][0x390] ;  /* 0x00007200ff0677ac */ /* 0x000e2c0008000a00 */
[----:B------:R-:W-:Y:S01]  /*0030*/  S2UR UR4, SR_CTAID.X ;  /* 0x00000000000479c3 */ /* 0x000fe20000002500 */
[----:B------:R-:W-:Y:S01]  /*0040*/  BSSY.RECONVERGENT B0, `(.L_x_0) ;  /* 0x0000025000007945 */ /* 0x000fe20003800200 */
[----:B------:R-:W-:Y:S01]  /*0050*/  IMAD.MOV.U32 R12, RZ, RZ, -0x800000 ;  /* 0xff800000ff0c7424 */ /* 0x000fe200078e00ff */
[----:B------:R-:W1:Y:S05]  /*0060*/  LDCU.64 UR8, c[0x0][0x358] ;  /* 0x00006b00ff0877ac */ /* 0x000e6a0008000a00 */
[----:B------:R-:W2:Y:S01]  /*0070*/  S2UR UR5, SR_CTAID.Y ;  /* 0x00000000000579c3 */ /* 0x000ea20000002600 */
[C---:B0-----:R-:W-:Y:S01]  /*0080*/  ISETP.GE.AND P0, PT, R4.reuse, UR7, PT ;  /* 0x0000000704007c0c */ /* 0x041fe2000bf06270 */
[----:B--2---:R-:W-:Y:S01]  /*0090*/  UIMAD UR4, UR5, UR6, UR4 ;  /* 0x00000006050472a4 */ /* 0x004fe2000f8e0204 */
[----:B------:R-:W-:-:S11]  /*00a0*/  LOP3.LUT R7, R4, 0x1f, RZ, 0xc0, !PT ;  /* 0x0000001f04077812 */ /* 0x000fd600078ec0ff */
[----:B-1----:R-:W-:Y:S05]  /*00b0*/  @P0 BRA `(.L_x_1) ;  /* 0x0000000000740947 */ /* 0x002fea0003800000 */
[----:B------:R-:W0:Y:S01]  /*00c0*/  LDC R15, c[0x0][0x360] ;  /* 0x0000d800ff0f7b82 */ /* 0x000e220000000800 */
[----:B------:R-:W-:Y:S01]  /*00d0*/  IMAD.MOV.U32 R12, RZ, RZ, -0x800000 ;  /* 0xff800000ff0c7424 */ /* 0x000fe200078e00ff */
[----:B------:R-:W-:-:S06]  /*00e0*/  MOV R10, R4 ;  /* 0x00000004000a7202 */ /* 0x000fcc0000000f00 */
[----:B------:R-:W1:Y:S08]  /*00f0*/  LDC R13, c[0x0][0x394] ;  /* 0x0000e500ff0d7b82 */ /* 0x000e700000000800 */
[----:B------:R-:W2:Y:S08]  /*0100*/  LDC R11, c[0x0][0x398] ;  /* 0x0000e600ff0b7b82 */ /* 0x000eb00000000800 */
[----:B------:R-:W3:Y:S02]  /*0110*/  LDC.64 R8, c[0x0][0x388] ;  /* 0x0000e200ff087b82 */ /* 0x000ee40000000a00 */
.L_x_4:
[----:B-1----:R-:W-:-:S04]  /*0120*/  IMAD R3, R13, UR4, R10 ;  /* 0x000000040d037c24 */ /* 0x002fc8000f8e020a */
[----:B---3--:R-:W-:-:S05]  /*0130*/  IMAD.WIDE R2, R3, 0x2, R8 ;  /* 0x0000000203027825 */ /* 0x008fca00078e0208 */
[----:B------:R-:W3:Y:S01]  /*0140*/  LDG.E.U16 R0, desc[UR8][R2.64] ;  /* 0x0000000802007981 */ /* 0x000ee2000c1e1500 */
[----:B--2---:R-:W1:Y:S01]  /*0150*/  MUFU.RCP R6, R11 ;  /* 0x0000000b00067308 */ /* 0x004e620000001000 */
[----:B0-----:R-:W-:Y:S01]  /*0160*/  IMAD.IADD R10, R15, 0x1, R10 ;  /* 0x000000010f0a7824 */ /* 0x001fe200078e020a */
[----:B------:R-:W-:Y:S04]  /*0170*/  BSSY.RECONVERGENT B1, `(.L_x_2) ;  /* 0x000000f000017945 */ /* 0x000fe80003800200 */
[----:B------:R-:W-:Y:S01]  /*0180*/  ISETP.GE.AND P2, PT, R10, R13, PT ;  /* 0x0000000d0a00720c */ /* 0x000fe20003f46270 */
[----:B-1----:R-:W-:-:S04]  /*0190*/  FFMA R5, R6, -R11, 1 ;  /* 0x3f80000006057423 */ /* 0x002fc8000000080b */
[----:B------:R-:W-:Y:S01]  /*01a0*/  FFMA R5, R6, R5, R6 ;  /* 0x0000000506057223 */ /* 0x000fe20000000006 */
[----:B---3--:R-:W-:-:S04]  /*01b0*/  HADD2.F32 R0, -RZ, R0.H0_H0 ;  /* 0x20000000ff007230 */ /* 0x008fc80000004100 */
[----:B------:R-:W0:Y:S01]  /*01c0*/  FCHK P0, R0, R11 ;  /* 0x0000000b00007302 */ /* 0x000e220000000000 */
[----:B------:R-:W-:-:S04]  /*01d0*/  FFMA R6, R0, R5, RZ ;  /* 0x0000000500067223 */ /* 0x000fc800000000ff */
[----:B------:R-:W-:-:S04]  /*01e0*/  FFMA R14, R6, -R11, R0 ;  /* 0x8000000b060e7223 */ /* 0x000fc80000000000 */
[----:B------:R-:W-:Y:S01]  /*01f0*/  FFMA R5, R5, R14, R6 ;  /* 0x0000000e05057223 */ /* 0x000fe20000000006 */
[----:B0-----:R-:W-:Y:S06]  /*0200*/  @!P0 BRA `(.L_x_3) ;  /* 0x0000000000148947 */ /* 0x001fec0003800000 */
[----:B------:R-:W0:Y:S01]  /*0210*/  LDCU UR5, c[0x0][0x398] ;  /* 0x00007300ff0577ac */ /* 0x000e220008000800 */
[----:B------:R-:W-:Y:S01]  /*0220*/  MOV R2, 0x250 ;  /* 0x0000025000027802 */ /* 0x000fe20000000f00 */
[----:B0-----:R-:W-:-:S07]  /*0230*/  IMAD.U32 R3, RZ, RZ, UR5 ;  /* 0x00000005ff037e24 */ /* 0x001fce000f8e00ff */
[----:B------:R-:W-:Y:S05]  /*0240*/  CALL.REL.NOINC `($__internal_0_$__cuda_sm3x_div_rn_noftz_f32_slowpath) ;  /* 0x0000000c00b07944 */ /* 0x000fea0003c00000 */
[----:B------:R-:W-:-:S07]  /*0250*/  MOV R5, R0 ;  /* 0x0000000000057202 */ /* 0x000fce0000000f00 */
.L_x_3:
[----:B------:R-:W-:Y:S05]  /*0260*/  BSYNC.RECONVERGENT B1 ;  /* 0x0000000000017941 */ /* 0x000fea0003800200 */
.L_x_2:
[----:B------:R-:W-:Y:S01]  /*0270*/  FMNMX R12, R5, R12, !PT ;  /* 0x0000000c050c7209 */ /* 0x000fe20007800000 */
[----:B------:R-:W-:Y:S06]  /*0280*/  @!P2 BRA `(.L_x_4) ;  /* 0xfffffffc00a4a947 */ /* 0x000fec000383ffff */
.L_x_1:
[----:B------:R-:W-:Y:S05]  /*0290*/  BSYNC.RECONVERGENT B0 ;  /* 0x0000000000007941 */ /* 0x000fea0003800200 */
.L_x_0:
[----:B------:R-:W0:Y:S01]  /*02a0*/  SHFL.BFLY PT, R3, R12, 0x10, 0x1f ;  /* 0x0e001f000c037f89 */ /* 0x000e2200000e0000 */
[----:B------:R-:W-:Y:S01]  /*02b0*/  MOV R11, 0x400 ;  /* 0x00000400000b7802 */ /* 0x000fe20000000f00 */
[----:B------:R-:W1:Y:S01]  /*02c0*/  LDCU UR6, c[0x0][0x394] ;  /* 0x00007280ff0677ac */ /* 0x000e620008000800 */
[----:B------:R-:W-:Y:S01]  /*02d0*/  SHF.R.U32.HI R8, RZ, 0x3, R4 ;  /* 0x00000003ff087819 */ /* 0x000fe20000011604 */
[----:B------:R-:W-:Y:S01]  /*02e0*/  BAR.SYNC.DEFER_BLOCKING 0x0 ;  /* 0x0000000000007b1d */ /* 0x000fe20000010000 */
[----:B------:R-:W-:Y:S01]  /*02f0*/  ISETP.NE.AND P0, PT, R7, RZ, PT ;  /* 0x000000ff0700720c */ /* 0x000fe20003f05270 */
[----:B------:R-:W-:Y:S01]  /*0300*/  VIADD R13, R11, 0x8 ;  /* 0x000000080b0d7836 */ /* 0x000fe20000000000 */
[----:B------:R-:W-:Y:S02]  /*0310*/  ISETP.GT.U32.AND P1, PT, R4, 0x1f, PT ;  /* 0x0000001f0400780c */ /* 0x000fe40003f24070 */
[----:B------:R-:W-:Y:S02]  /*0320*/  LOP3.LUT R8, R8, 0x7c, RZ, 0xc0, !PT ;  /* 0x0000007c08087812 */ /* 0x000fe400078ec0ff */
[----:B0-----:R-:W-:-:S05]  /*0330*/  FMNMX R3, R3, R12, !PT ;  /* 0x0000000c03037209 */ /* 0x001fca0007800000 */
[----:B------:R-:W0:Y:S02]  /*0340*/  SHFL.BFLY PT, R0, R3, 0x8, 0x1f ;  /* 0x0d001f0003007f89 */ /* 0x000e2400000e0000 */
[----:B0-----:R-:W-:Y:S02]  /*0350*/  FMNMX R2, R3, R0, !PT ;  /* 0x0000000003027209 */ /* 0x001fe40007800000 */
[----:B------:R-:W0:Y:S03]  /*0360*/  S2R R0, SR_CgaCtaId ;  /* 0x0000000000007919 */ /* 0x000e260000008800 */
[----:B------:R-:W2:Y:S02]  /*0370*/  SHFL.BFLY PT, R5, R2, 0x4, 0x1f ;  /* 0x0c801f0002057f89 */ /* 0x000ea400000e0000 */
[----:B--2---:R-:W-:Y:S02]  /*0380*/  FMNMX R5, R2, R5, !PT ;  /* 0x0000000502057209 */ /* 0x004fe40007800000 */
[----:B0-----:R-:W-:-:S03]  /*0390*/  LEA R13, R0, R13, 0x18 ;  /* 0x0000000d000d7211 */ /* 0x001fc600078ec0ff */
[----:B------:R-:W0:Y:S02]  /*03a0*/  SHFL.BFLY PT, R6, R5, 0x2, 0x1f ;  /* 0x0c401f0005067f89 */ /* 0x000e2400000e0000 */
[----:B------:R-:W-:Y:S01]  /*03b0*/  IMAD.IADD R8, R8, 0x1, R13 ;  /* 0x0000000108087824 */ /* 0x000fe200078e020d */
[----:B0-----:R-:W-:-:S05]  /*03c0*/  FMNMX R6, R5, R6, !PT ;  /* 0x0000000605067209 */ /* 0x001fca0007800000 */
[----:B------:R-:W0:Y:S02]  /*03d0*/  SHFL.BFLY PT, R9, R6, 0x1, 0x1f ;  /* 0x0c201f0006097f89 */ /* 0x000e2400000e0000 */
[----:B0-----:R-:W-:Y:S02]  /*03e0*/  FMNMX R3, R6, R9, !PT ;  /* 0x0000000906037209 */ /* 0x001fe40007800000 */
[----:B------:R-:W-:-:S03]  /*03f0*/  LEA R9, R4, R13, 0x2 ;  /* 0x0000000d04097211 */ /* 0x000fc600078e10ff */
[----:B------:R0:W-:Y:S01]  /*0400*/  @!P0 STS [R8], R3 ;  /* 0x0000000308008388 */ /* 0x0001e20000000800 */
[----:B------:R-:W-:Y:S06]  /*0410*/  BAR.SYNC.DEFER_BLOCKING 0x0 ;  /* 0x0000000000007b1d */ /* 0x000fec0000010000 */
[----:B-1----:R-:W-:Y:S05]  /*0420*/  @P1 BRA `(.L_x_5) ;  /* 0x0000000000341947 */ /* 0x002fea0003800000 */
[----:B------:R-:W-:Y:S01]  /*0430*/  ISETP.GT.U32.AND P1, PT, R4, 0x7, PT ;  /* 0x000000070400780c */ /* 0x000fe20003f24070 */
[----:B------:R-:W-:Y:S01]  /*0440*/  IMAD.MOV.U32 R2, RZ, RZ, -0x800000 ;  /* 0xff800000ff027424 */ /* 0x000fe200078e00ff */
[----:B------:R-:W-:-:S11]  /*0450*/  UMOV UR5, 0xffffffff ;  /* 0xffffffff00057882 */ /* 0x000fd60000000000 */
[----:B------:R1:W2:Y:S01]  /*0460*/  @!P1 LDS R2, [R9] ;  /* 0x0000000009029984 */ /* 0x0002a20000000800 */
[----:B------:R-:W-:Y:S05]  /*0470*/  BRA.DIV UR5, `(.L_x_6) ;  /* 0x0000000a056c7947 */ /* 0x000fea000b800000 */
[----:B0-2---:R-:W0:Y:S02]  /*0480*/  SHFL.BFLY PT, R3, R2, 0x4, 0x1f ;  /* 0x0c801f0002037f89 */ /* 0x005e2400000e0000 */
[----:B0-----:R-:W-:-:S05]  /*0490*/  FMNMX R3, R3, R2, !PT ;  /* 0x0000000203037209 */ /* 0x001fca0007800000 */
[----:B------:R-:W0:Y:S02]  /*04a0*/  SHFL.BFLY PT, R6, R3, 0x2, 0x1f ;  /* 0x0c401f0003067f89 */ /* 0x000e2400000e0000 */
[----:B0-----:R-:W-:-:S05]  /*04b0*/  FMNMX R6, R3, R6, !PT ;  /* 0x0000000603067209 */ /* 0x001fca0007800000 */
[----:B------:R0:W2:Y:S02]  /*04c0*/  SHFL.BFLY PT, R5, R6, 0x1, 0x1f ;  /* 0x0c201f0006057f89 */ /* 0x0000a400000e0000 */
.L_x_22:
[----:B--2---:R-:W-:Y:S02]  /*04d0*/  FMNMX R5, R6, R5, !PT ;  /* 0x0000000506057209 */ /* 0x004fe40007800000 */
[----:B------:R-:W-:-:S05]  /*04e0*/  @!P0 LEA R2, R0, R11, 0x18 ;  /* 0x0000000b00028211 */ /* 0x000fca00078ec0ff */
[----:B------:R2:W-:Y:S02]  /*04f0*/  @!P0 STS [R2], R5 ;  /* 0x0000000502008388 */ /* 0x0005e40000000800 */
.L_x_5:
[----:B------:R-:W0:Y:S01]  /*0500*/  LDCU UR5, c[0x0][0x394] ;  /* 0x00007280ff0577ac */ /* 0x000e220008000800 */
[----:B------:R-:W-:Y:S02]  /*0510*/  HFMA2 R10, -RZ, RZ, 0, 0 ;  /* 0x00000000ff0a7431 */ /* 0x000fe400000001ff */
[----:B0-----:R-:W-:Y:S01]  /*0520*/  IMAD.U32 R3, RZ, RZ, UR5 ;  /* 0x00000005ff037e24 */ /* 0x001fe2000f8e00ff */
[----:B------:R-:W-:Y:S05]  /*0530*/  WARPSYNC.ALL ;  /* 0x0000000000007948 */ /* 0x000fea0003800000 */
[----:B------:R-:W-:Y:S01]  /*0540*/  BAR.SYNC.DEFER_BLOCKING 0x0 ;  /* 0x0000000000007b1d */ /* 0x000fe20000010000 */
[----:B------:R-:W-:-:S05]  /*0550*/  ISETP.GE.AND P0, PT, R4, R3, PT ;  /* 0x000000030400720c */ /* 0x000fca0003f06270 */
[----:B------:R-:W-:Y:S08]  /*0560*/  BSSY.RECONVERGENT B0, `(.L_x_7) ;  /* 0x000002c000007945 */ /* 0x000ff00003800200 */
[----:B------:R-:W-:Y:S05]  /*0570*/  @P0 BRA `(.L_x_8) ;  /* 0x0000000000a80947 */ /* 0x000fea0003800000 */
[----:B------:R-:W-:Y:S01]  /*0580*/  LEA R11, R0, R11, 0x18 ;  /* 0x0000000b000b7211 */ /* 0x000fe200078ec0ff */
[----:B------:R-:W0:Y:S01]  /*0590*/  LDC R12, c[0x0][0x360] ;  /* 0x0000d800ff0c7b82 */ /* 0x000e220000000800 */
[----:B------:R-:W-:Y:S02]  /*05a0*/  IMAD.MOV.U32 R10, RZ, RZ, RZ ;  /* 0x000000ffff0a7224 */ /* 0x000fe400078e00ff */
[----:B------:R-:W-:Y:S02]  /*05b0*/  IMAD.MOV.U32 R17, RZ, RZ, R4 ;  /* 0x000000ffff117224 */ /* 0x000fe400078e0004 */
[----:B------:R-:W3:Y:S03]  /*05c0*/  LDS R11, [R11] ;  /* 0x000000000b0b7984 */ /* 0x000ee60000000800 */
[----:B------:R-:W4:Y:S08]  /*05d0*/  LDC R13, c[0x0][0x394] ;  /* 0x0000e500ff0d7b82 */ /* 0x000f300000000800 */
[----:B------:R-:W0:Y:S08]  /*05e0*/  LDC R16, c[0x0][0x398] ;  /* 0x0000e600ff107b82 */ /* 0x000e300000000800 */
[----:B------:R-:W0:Y:S02]  /*05f0*/  LDC.64 R14, c[0x0][0x388] ;  /* 0x0000e200ff0e7b82 */ /* 0x000e240000000a00 */
.L_x_11:
[----:B----4-:R-:W-:-:S04]  /*0600*/  IMAD R3, R13, UR4, R17 ;  /* 0x000000040d037c24 */ /* 0x010fc8000f8e0211 */
[----:B0-2---:R-:W-:-:S06]  /*0610*/  IMAD.WIDE R2, R3, 0x2, R14 ;  /* 0x0000000203027825 */ /* 0x005fcc00078e020e */
[----:B------:R-:W2:Y:S01]  /*0620*/  LDG.E.U16 R2, desc[UR8][R2.64] ;  /* 0x0000000802027981 */ /* 0x000ea2000c1e1500 */
[----:B------:R-:W0:Y:S01]  /*0630*/  MUFU.RCP R5, R16 ;  /* 0x0000001000057308 */ /* 0x000e220000001000 */
[----:B------:R-:W-:Y:S01]  /*0640*/  BSSY.RECONVERGENT B1, `(.L_x_9) ;  /* 0x000000e000017945 */ /* 0x000fe20003800200 */
[----:B0-----:R-:W-:-:S04]  /*0650*/  FFMA R0, R5, -R16, 1 ;  /* 0x3f80000005007423 */ /* 0x001fc80000000810 */
[----:B------:R-:W-:Y:S01]  /*0660*/  FFMA R0, R5, R0, R5 ;  /* 0x0000000005007223 */ /* 0x000fe20000000005 */
[----:B--2---:R-:W-:-:S04]  /*0670*/  HADD2.F32 R18, -RZ, R2.H0_H0 ;  /* 0x20000002ff127230 */ /* 0x004fc80000004100 */
[----:B------:R-:W0:Y:S01]  /*0680*/  FCHK P0, R18, R16 ;  /* 0x0000001012007302 */ /* 0x000e220000000000 */
[----:B------:R-:W-:-:S04]  /*0690*/  FFMA R5, R0, R18, RZ ;  /* 0x0000001200057223 */ /* 0x000fc800000000ff */
[----:B------:R-:W-:-:S04]  /*06a0*/  FFMA R6, R5, -R16, R18 ;  /* 0x8000001005067223 */ /* 0x000fc80000000012 */
[----:B------:R-:W-:Y:S01]  /*06b0*/  FFMA R0, R0, R6, R5 ;  /* 0x0000000600007223 */ /* 0x000fe20000000005 */
[----:B0-----:R-:W-:Y:S06]  /*06c0*/  @!P0 BRA `(.L_x_10) ;  /* 0x0000000000148947 */ /* 0x001fec0003800000 */
[----:B------:R-:W0:Y:S01]  /*06d0*/  LDCU UR5, c[0x0][0x398] ;  /* 0x00007300ff0577ac */ /* 0x000e220008000800 */
[----:B------:R-:W-:Y:S02]  /*06e0*/  MOV R0, R18 ;  /* 0x0000001200007202 */ /* 0x000fe40000000f00 */
[----:B------:R-:W-:Y:S01]  /*06f0*/  MOV R2, 0x720 ;  /* 0x0000072000027802 */ /* 0x000fe20000000f00 */
[----:B0-----:R-:W-:-:S07]  /*0700*/  IMAD.U32 R3, RZ, RZ, UR5 ;  /* 0x00000005ff037e24 */ /* 0x001fce000f8e00ff */
[----:B-1-3--:R-:W-:Y:S05]  /*0710*/  CALL.REL.NOINC `($__internal_0_$__cuda_sm3x_div_rn_noftz_f32_slowpath) ;  /* 0x00000008007c7944 */ /* 0x00afea0003c00000 */
.L_x_10:
[----:B------:R-:W-:Y:S05]  /*0720*/  BSYNC.RECONVERGENT B1 ;  /* 0x0000000000017941 */ /* 0x000fea0003800200 */
.L_x_9:
[----:B------:R-:W-:Y:S02]  /*0730*/  HFMA2 R5, -RZ, RZ, 3.7421875, 0 ;  /* 0x437c0000ff057431 */ /* 0x000fe400000001ff */
[----:B------:R-:W-:Y:S02]  /*0740*/  IMAD.MOV.U32 R3, RZ, RZ, 0x3bbb989d ;  /* 0x3bbb989dff037424 */ /* 0x000fe400078e00ff */
[----:B---3--:R-:W-:Y:S01]  /*0750*/  FADD R0, -R11, R0 ;  /* 0x000000000b007221 */ /* 0x008fe20000000100 */
[----:B------:R-:W-:-:S03]  /*0760*/  IMAD.IADD R17, R12, 0x1, R17 ;  /* 0x000000010c117824 */ /* 0x000fc600078e0211 */
[----:B------:R-:W-:-:S04]  /*0770*/  FFMA.SAT R2, R0, R3, 0.5 ;  /* 0x3f00000000027423 */ /* 0x000fc80000002003 */
[----:B------:R-:W-:-:S04]  /*0780*/  FFMA.RM R2, R2, R5, 12582913 ;  /* 0x4b40000102027423 */ /* 0x000fc80000004005 */
[C---:B------:R-:W-:Y:S01]  /*0790*/  FADD R3, R2.reuse, -12583039 ;  /* 0xcb40007f02037421 */ /* 0x040fe20000000000 */
[----:B------:R-:W-:-:S03]  /*07a0*/  SHF.L.U32 R5, R2, 0x17, RZ ;  /* 0x0000001702057819 */ /* 0x000fc600000006ff */
[----:B------:R-:W-:-:S04]  /*07b0*/  FFMA R3, R0, 1.4426950216293334961, -R3 ;  /* 0x3fb8aa3b00037823 */ /* 0x000fc80000000803 */
[----:B------:R-:W-:Y:S01]  /*07c0*/  FFMA R0, R0, 1.925963033500011079e-08, R3 ;  /* 0x32a5706000007823 */ /* 0x000fe20000000003 */
[----:B------:R-:W-:-:S05]  /*07d0*/  IMAD.U32 R3, RZ, RZ, UR6 ;  /* 0x00000006ff037e24 */ /* 0x000fca000f8e00ff */
[----:B------:R-:W0:Y:S01]  /*07e0*/  MUFU.EX2 R0, R0 ;  /* 0x0000000000007308 */ /* 0x000e220000000800 */
[----:B------:R-:W-:Y:S01]  /*07f0*/  ISETP.GE.AND P0, PT, R17, R3, PT ;  /* 0x000000031100720c */ /* 0x000fe20003f06270 */
[----:B0-----:R-:W-:-:S12]  /*0800*/  FFMA R10, R5, R0, R10 ;  /* 0x00000000050a7223 */ /* 0x001fd8000000000a */
[----:B------:R-:W-:Y:S05]  /*0810*/  @!P0 BRA `(.L_x_11) ;  /* 0xfffffffc00788947 */ /* 0x000fea000383ffff */
.L_x_8:
[----:B------:R-:W-:Y:S05]  /*0820*/  BSYNC.RECONVERGENT B0 ;  /* 0x0000000000007941 */ /* 0x000fea0003800200 */
.L_x_7:
[----:B--2---:R-:W0:Y:S01]  /*0830*/  SHFL.BFLY PT, R5, R10, 0x10, 0x1f ;  /* 0x0e001f000a057f89 */ /* 0x004e2200000e0000 */
[----:B------:R-:W-:Y:S01]  /*0840*/  BAR.SYNC.DEFER_BLOCKING 0x0 ;  /* 0x0000000000007b1d */ /* 0x000fe20000010000 */
[----:B------:R-:W-:Y:S02]  /*0850*/  ISETP.NE.AND P0, PT, R7, RZ, PT ;  /* 0x000000ff0700720c */ /* 0x000fe40003f05270 */
[----:B------:R-:W-:Y:S01]  /*0860*/  ISETP.GT.U32.AND P1, PT, R4, 0x1f, PT ;  /* 0x0000001f0400780c */ /* 0x000fe20003f24070 */
[----:B0-----:R-:W-:-:S05]  /*0870*/  FADD R5, R5, R10 ;  /* 0x0000000a05057221 */ /* 0x001fca0000000000 */
[----:B------:R-:W0:Y:S02]  /*0880*/  SHFL.BFLY PT, R0, R5, 0x8, 0x1f ;  /* 0x0d001f0005007f89 */ /* 0x000e2400000e0000 */
[----:B0-----:R-:W-:-:S05]  /*0890*/  FADD R0, R5, R0 ;  /* 0x0000000005007221 */ /* 0x001fca0000000000 */
[----:B------:R-:W0:Y:S02]  /*08a0*/  SHFL.BFLY PT, R11, R0, 0x4, 0x1f ;  /* 0x0c801f00000b7f89 */ /* 0x000e2400000e0000 */
[----:B0-----:R-:W-:-:S05]  /*08b0*/  FADD R11, R0, R11 ;  /* 0x0000000b000b7221 */ /* 0x001fca0000000000 */
[----:B------:R-:W0:Y:S02]  /*08c0*/  SHFL.BFLY PT, R2, R11, 0x2, 0x1f ;  /* 0x0c401f000b027f89 */ /* 0x000e2400000e0000 */
[----:B0-----:R-:W-:-:S05]  /*08d0*/  FADD R2, R11, R2 ;  /* 0x000000020b027221 */ /* 0x001fca0000000000 */
[----:B------:R-:W0:Y:S02]  /*08e0*/  SHFL.BFLY PT, R13, R2, 0x1, 0x1f ;  /* 0x0c201f00020d7f89 */ /* 0x000e2400000e0000 */
[----:B0-----:R-:W-:-:S05]  /*08f0*/  FADD R13, R2, R13 ;  /* 0x0000000d020d7221 */ /* 0x001fca0000000000 */
[----:B------:R0:W-:Y:S01]  /*0900*/  @!P0 STS [R8], R13 ;  /* 0x0000000d08008388 */ /* 0x0001e20000000800 */
[----:B------:R-:W-:Y:S06]  /*0910*/  BAR.SYNC.DEFER_BLOCKING 0x0 ;  /* 0x0000000000007b1d */ /* 0x000fec0000010000 */
[----:B------:R-:W-:Y:S05]  /*0920*/  @P1 BRA `(.L_x_12) ;  /* 0x00000000003c1947 */ /* 0x000fea0003800000 */
[----:B------:R-:W-:Y:S01]  /*0930*/  ISETP.GT.U32.AND P1, PT, R4, 0x7, PT ;  /* 0x000000070400780c */ /* 0x000fe20003f24070 */
[----:B------:R-:W-:Y:S01]  /*0940*/  IMAD.MOV.U32 R0, RZ, RZ, RZ ;  /* 0x000000ffff007224 */ /* 0x000fe200078e00ff */
[----:B------:R-:W-:-:S11]  /*0950*/  UMOV UR5, 0xffffffff ;  /* 0xffffffff00057882 */ /* 0x000fd60000000000 */
[----:B------:R2:W3:Y:S01]  /*0960*/  @!P1 LDS R0, [R9] ;  /* 0x0000000009009984 */ /* 0x0004e20000000800 */
[----:B------:R-:W-:Y:S05]  /*0970*/  BRA.DIV UR5, `(.L_x_13) ;  /* 0x0000000605887947 */ /* 0x000fea000b800000 */
[----:B---3--:R-:W3:Y:S02]  /*0980*/  SHFL.BFLY PT, R5, R0, 0x4, 0x1f ;  /* 0x0c801f0000057f89 */ /* 0x008ee400000e0000 */
[----:B---3--:R-:W-:-:S05]  /*0990*/  FADD R5, R5, R0 ;  /* 0x0000000005057221 */ /* 0x008fca0000000000 */
[----:B------:R-:W3:Y:S02]  /*09a0*/  SHFL.BFLY PT, R2, R5, 0x2, 0x1f ;  /* 0x0c401f0005027f89 */ /* 0x000ee400000e0000 */
[----:B---3--:R-:W-:-:S05]  /*09b0*/  FADD R2, R5, R2 ;  /* 0x0000000205027221 */ /* 0x008fca0000000000 */
[----:B------:R3:W4:Y:S02]  /*09c0*/  SHFL.BFLY PT, R7, R2, 0x1, 0x1f ;  /* 0x0c201f0002077f89 */ /* 0x00072400000e0000 */
.L_x_26:
[----:B------:R-:W5:Y:S01]  /*09d0*/  @!P0 S2R R5, SR_CgaCtaId ;  /* 0x0000000000058919 */ /* 0x000f620000008800 */
[----:B------:R-:W-:Y:S01]  /*09e0*/  @!P0 MOV R0, 0x400 ;  /* 0x0000040000008802 */ /* 0x000fe20000000f00 */
[----:B----4-:R-:W-:-:S03]  /*09f0*/  FADD R7, R2, R7 ;  /* 0x0000000702077221 */ /* 0x010fc60000000000 */
[----:B-----5:R-:W-:-:S05]  /*0a00*/  @!P0 LEA R0, R5, R0, 0x18 ;  /* 0x0000000005008211 */ /* 0x020fca00078ec0ff */
[----:B------:R4:W-:Y:S02]  /*0a10*/  @!P0 STS [R0+0x4], R7 ;  /* 0x0000040700008388 */ /* 0x0009e40000000800 */
.L_x_12:
[----:B------:R-:W-:Y:S05]  /*0a20*/  WARPSYNC.ALL ;  /* 0x0000000000007948 */ /* 0x000fea0003800000 */
[----:B------:R-:W-:Y:S01]  /*0a30*/  BAR.SYNC.DEFER_BLOCKING 0x0 ;  /* 0x0000000000007b1d */ /* 0x000fe20000010000 */
[----:B------:R-:W-:-:S13]  /*0a40*/  ISETP.GE.AND P0, PT, R4, R3, PT ;  /* 0x000000030400720c */ /* 0x000fda0003f06270 */
[----:B------:R-:W-:Y:S05]  /*0a50*/  @P0 EXIT ;  /* 0x000000000000094d */ /* 0x000fea0003800000 */
[----:B------:R-:W5:Y:S01]  /*0a60*/  S2UR UR6, SR_CgaCtaId ;  /* 0x00000000000679c3 */ /* 0x000f620000008800 */
[----:B------:R-:W-:Y:S01]  /*0a70*/  UMOV UR5, 0x400 ;  /* 0x0000040000057882 */ /* 0x000fe20000000000 */
[----:B------:R-:W0:Y:S06]  /*0a80*/  LDCU UR7, c[0x0][0x394] ;  /* 0x00007280ff0777ac */ /* 0x000e2c0008000800 */
[----:B------:R-:W3:Y:S08]  /*0a90*/  LDC R11, c[0x0][0x394] ;  /* 0x0000e500ff0b7b82 */ /* 0x000ef00000000800 */
[----:B----4-:R-:W4:Y:S08]  /*0aa0*/  LDC R7, c[0x0][0x398] ;  /* 0x0000e600ff077b82 */ /* 0x010f300000000800 */
[----:B0-----:R-:W0:Y:S01]  /*0ab0*/  LDC.64 R12, c[0x0][0x388] ;  /* 0x0000e200ff0c7b82 */ /* 0x001e220000000a00 */
[----:B-----5:R-:W-:-:S07]  /*0ac0*/  ULEA UR5, UR6, UR5, 0x18 ;  /* 0x0000000506057291 */ /* 0x020fce000f8ec0ff */
[----:B------:R-:W0:Y:S02]  /*0ad0*/  LDC.64 R14, c[0x0][0x380] ;  /* 0x0000e000ff0e7b82 */ /* 0x000e240000000a00 */
[----:B-12---:R-:W1:Y:S02]  /*0ae0*/  LDS.64 R8, [UR5] ;  /* 0x00000005ff087984 */ /* 0x006e640008000a00 */
[----:B------:R-:W2:Y:S02]  /*0af0*/  LDCU UR5, c[0x0][0x360] ;  /* 0x00006c00ff0577ac */ /* 0x000ea40008000800 */
.L_x_18:
[----:B---3--:R-:W-:-:S04]  /*0b00*/  IMAD R10, R11, UR4, R4 ;  /* 0x000000040b0a7c24 */ /* 0x008fc8000f8e0204 */
[----:B0-----:R-:W-:-:S06]  /*0b10*/  IMAD.WIDE R2, R10, 0x2, R12 ;  /* 0x000000020a027825 */ /* 0x001fcc00078e020c */
[----:B------:R-:W3:Y:S01]  /*0b20*/  LDG.E.U16 R2, desc[UR8][R2.64] ;  /* 0x0000000802027981 */ /* 0x000ee2000c1e1500 */
[----:B----4-:R-:W0:Y:S01]  /*0b30*/  MUFU.RCP R0, R7 ;  /* 0x0000000700007308 */ /* 0x010e220000001000 */
[----:B------:R-:W-:Y:S01]  /*0b40*/  BSSY.RECONVERGENT B0, `(.L_x_14) ;  /* 0x000000e000007945 */ /* 0x000fe20003800200 */
[----:B0-----:R-:W-:-:S04]  /*0b50*/  FFMA R5, R0, -R7, 1 ;  /* 0x3f80000000057423 */ /* 0x001fc80000000807 */
        /* <DEDUP_REMOVED lines=8> */
[----:B------:R-:W-:Y:S01]  /*0be0*/  IMAD.MOV.U32 R0, RZ, RZ, R16 ;  /* 0x000000ffff007224 */ /* 0x000fe200078e0010 */
[----:B------:R-:W-:Y:S02]  /*0bf0*/  MOV R2, 0xc20 ;  /* 0x00000c2000027802 */ /* 0x000fe40000000f00 */
[----:B0-----:R-:W-:-:S07]  /*0c00*/  MOV R3, UR6 ;  /* 0x0000000600037c02 */ /* 0x001fce0008000f00 */
[----:B-12---:R-:W-:Y:S05]  /*0c10*/  CALL.REL.NOINC `($__internal_0_$__cuda_sm3x_div_rn_noftz_f32_slowpath) ;  /* 0x00000004003c7944 */ /* 0x006fea0003c00000 */
.L_x_15:
[----:B--2---:R-:W-:Y:S05]  /*0c20*/  BSYNC.RECONVERGENT B0 ;  /* 0x0000000000007941 */ /* 0x004fea0003800200 */
.L_x_14:
[----:B------:R-:W-:Y:S02]  /*0c30*/  IMAD.MOV.U32 R3, RZ, RZ, 0x3bbb989d ;  /* 0x3bbb989dff037424 */ /* 0x000fe400078e00ff */
[----:B-1----:R-:W-:Y:S01]  /*0c40*/  FADD R0, -R8, R0 ;  /* 0x0000000008007221 */ /* 0x002fe20000000100 */
[----:B------:R-:W-:Y:S01]  /*0c50*/  IMAD.MOV.U32 R5, RZ, RZ, 0x437c0000 ;  /* 0x437c0000ff057424 */ /* 0x000fe200078e00ff */
[----:B------:R-:W0:Y:S01]  /*0c60*/  MUFU.RCP R6, R9 ;  /* 0x0000000900067308 */ /* 0x000e220000001000 */
[----:B------:R-:W-:Y:S01]  /*0c70*/  BSSY.RECONVERGENT B0, `(.L_x_16) ;  /* 0x0000014000007945 */ /* 0x000fe20003800200 */
[----:B------:R-:W-:-:S04]  /*0c80*/  FFMA.SAT R2, R0, R3, 0.5 ;  /* 0x3f00000000027423 */ /* 0x000fc80000002003 */
[----:B------:R-:W-:-:S04]  /*0c90*/  FFMA.RM R2, R2, R5, 12582913 ;  /* 0x4b40000102027423 */ /* 0x000fc80000004005 */
[----:B------:R-:W-:-:S04]  /*0ca0*/  FADD R3, R2, -12583039 ;  /* 0xcb40007f02037421 */ /* 0x000fc80000000000 */
[----:B------:R-:W-:Y:S01]  /*0cb0*/  FFMA R3, R0, 1.4426950216293334961, -R3 ;  /* 0x3fb8aa3b00037823 */ /* 0x000fe20000000803 */
[----:B0-----:R-:W-:-:S03]  /*0cc0*/  FFMA R5, R6, -R9, 1 ;  /* 0x3f80000006057423 */ /* 0x001fc60000000809 */
[----:B------:R-:W-:Y:S01]  /*0cd0*/  FFMA R3, R0, 1.925963033500011079e-08, R3 ;  /* 0x32a5706000037823 */ /* 0x000fe20000000003 */
[----:B------:R-:W-:Y:S01]  /*0ce0*/  SHF.L.U32 R0, R2, 0x17, RZ ;  /* 0x0000001702007819 */ /* 0x000fe200000006ff */
[----:B------:R-:W-:-:S04]  /*0cf0*/  FFMA R5, R6, R5, R6 ;  /* 0x0000000506057223 */ /* 0x000fc80000000006 */
[----:B------:R-:W0:Y:S02]  /*0d00*/  MUFU.EX2 R3, R3 ;  /* 0x0000000300037308 */ /* 0x000e240000000800 */
[----:B0-----:R-:W-:-:S06]  /*0d10*/  FMUL R0, R0, R3 ;  /* 0x0000000300007220 */ /* 0x001fcc0000400000 */
[----:B------:R-:W0:Y:S01]  /*0d20*/  FCHK P0, R0, R9 ;  /* 0x0000000900007302 */ /* 0x000e220000000000 */
[----:B------:R-:W-:-:S04]  /*0d30*/  FFMA R2, R0, R5, RZ ;  /* 0x0000000500027223 */ /* 0x000fc800000000ff */
[----:B------:R-:W-:-:S04]  /*0d40*/  FFMA R6, R2, -R9, R0 ;  /* 0x8000000902067223 */ /* 0x000fc80000000000 */
[----:B------:R-:W-:Y:S01]  /*0d50*/  FFMA R2, R5, R6, R2 ;  /* 0x0000000605027223 */ /* 0x000fe20000000002 */
[----:B0-----:R-:W-:Y:S06]  /*0d60*/  @!P0 BRA `(.L_x_17) ;  /* 0x0000000000108947 */ /* 0x001fec0003800000 */
[----:B------:R-:W-:Y:S01]  /*0d70*/  IMAD.MOV.U32 R3, RZ, RZ, R9 ;  /* 0x000000ffff037224 */ /* 0x000fe200078e0009 */
[----:B------:R-:W-:-:S07]  /*0d80*/  MOV R2, 0xda0 ;  /* 0x00000da000027802 */ /* 0x000fce0000000f00 */
[----:B------:R-:W-:Y:S05]  /*0d90*/  CALL.REL.NOINC `($__internal_0_$__cuda_sm3x_div_rn_noftz_f32_slowpath) ;  /* 0x0000000000dc7944 */ /* 0x000fea0003c00000 */
[----:B------:R-:W-:-:S07]  /*0da0*/  IMAD.MOV.U32 R2, RZ, RZ, R0 ;  /* 0x000000ffff027224 */ /* 0x000fce00078e0000 */
.L_x_17:
[----:B------:R-:W-:Y:S05]  /*0db0*/  BSYNC.RECONVERGENT B0 ;  /* 0x0000000000007941 */ /* 0x000fea0003800200 */
.L_x_16:
[----:B------:R-:W-:Y:S01]  /*0dc0*/  F2FP.F16.F32.PACK_AB R0, RZ, R2 ;  /* 0x00000002ff00723e */ /* 0x000fe200000000ff */
[----:B------:R-:W-:Y:S01]  /*0dd0*/  IMAD.WIDE R2, R10, 0x2, R14 ;  /* 0x000000020a027825 */ /* 0x000fe200078e020e */
[----:B------:R-:W-:-:S04]  /*0de0*/  IADD3 R4, PT, PT, R4, UR5, RZ ;  /* 0x0000000504047c10 */ /* 0x000fc8000fffe0ff */
[----:B------:R0:W-:Y:S01]  /*0df0*/  STG.E.U16 desc[UR8][R2.64], R0 ;  /* 0x0000000002007986 */ /* 0x0001e2000c101508 */
[----:B------:R-:W-:-:S13]  /*0e00*/  ISETP.GE.AND P0, PT, R4, UR7, PT ;  /* 0x0000000704007c0c */ /* 0x000fda000bf06270 */
[----:B0-----:R-:W-:Y:S05]  /*0e10*/  @!P0 BRA `(.L_x_18) ;  /* 0xfffffffc00388947 */ /* 0x001fea000383ffff */
[----:B------:R-:W-:Y:S05]  /*0e20*/  EXIT ;  /* 0x000000000000794d */ /* 0x000fea0003800000 */
.L_x_6:
[----:B------:R-:W-:Y:S02]  /*0e30*/  HFMA2 R15, -RZ, RZ, 0, 1.847743988037109375e-06 ;  /* 0x0000001fff0f7431 */ /* 0x000fe400000001ff */
[----:B--2---:R-:W-:Y:S02]  /*0e40*/  IMAD.MOV.U32 R13, RZ, RZ, R2 ;  /* 0x000000ffff0d7224 */ /* 0x004fe400078e0002 */
[----:B------:R-:W-:Y:S02]  /*0e50*/  IMAD.MOV.U32 R14, RZ, RZ, 0x4 ;  /* 0x00000004ff0e7424 */ /* 0x000fe400078e00ff */
[----:B------:R-:W-:-:S07]  /*0e60*/  IMAD.MOV.U32 R10, RZ, RZ, -0x1 ;  /* 0xffffffffff0a7424 */ /* 0x000fce00078e00ff */
[----:B01----:R-:W-:Y:S05]  /*0e70*/  WARPSYNC.COLLECTIVE R10, `(.L_x_19) ;  /* 0x000000000a087348 */ /* 0x003fea0003c00000 */
[----:B------:R2:W3:Y:S02]  /*0e80*/  SHFL.BFLY P1, R12, R13, R14, R15 ;  /* 0x0c00000e0d0c7389 */ /* 0x0004e4000002000f */
[----:B0123--:R-:W-:Y:S05]  /*0e90*/  ENDCOLLECTIVE ;  /* 0x000000000000791b */ /* 0x00ffea0003800000 */
.L_x_19:
[----:B------:R-:W-:Y:S02]  /*0ea0*/  IMAD.MOV.U32 R14, RZ, RZ, 0x2 ;  /* 0x00000002ff0e7424 */ /* 0x000fe400078e00ff */
[----:B------:R-:W-:-:S05]  /*0eb0*/  IMAD.MOV.U32 R3, RZ, RZ, R12 ;  /* 0x000000ffff037224 */ /* 0x000fca00078e000c */
[----:B------:R-:W-:-:S04]  /*0ec0*/  FMNMX R3, R3, R2, !PT ;  /* 0x0000000203037209 */ /* 0x000fc80007800000 */
[----:B------:R-:W-:-:S07]  /*0ed0*/  MOV R13, R3 ;  /* 0x00000003000d7202 */ /* 0x000fce0000000f00 */
[----:B------:R-:W-:Y:S05]  /*0ee0*/  WARPSYNC.COLLECTIVE R10, `(.L_x_20) ;  /* 0x000000000a087348 */ /* 0x000fea0003c00000 */
[----:B------:R0:W1:Y:S02]  /*0ef0*/  SHFL.BFLY P1, R12, R13, R14, R15 ;  /* 0x0c00000e0d0c7389 */ /* 0x000064000002000f */
[----:B01----:R-:W-:Y:S05]  /*0f00*/  ENDCOLLECTIVE ;  /* 0x000000000000791b */ /* 0x003fea0003800000 */
.L_x_20:
[----:B------:R-:W-:Y:S02]  /*0f10*/  IMAD.MOV.U32 R14, RZ, RZ, 0x1 ;  /* 0x00000001ff0e7424 */ /* 0x000fe400078e00ff */
[----:B------:R-:W-:-:S05]  /*0f20*/  IMAD.MOV.U32 R6, RZ, RZ, R12 ;  /* 0x000000ffff067224 */ /* 0x000fca00078e000c */
[----:B------:R-:W-:-:S04]  /*0f30*/  FMNMX R6, R3, R6, !PT ;  /* 0x0000000603067209 */ /* 0x000fc80007800000 */
[----:B------:R-:W-:-:S07]  /*0f40*/  MOV R13, R6 ;  /* 0x00000006000d7202 */ /* 0x000fce0000000f00 */
[----:B------:R-:W-:Y:S05]  /*0f50*/  WARPSYNC.COLLECTIVE R10, `(.L_x_21) ;  /* 0x000000000a087348 */ /* 0x000fea0003c00000 */
[----:B------:R0:W1:Y:S02]  /*0f60*/  SHFL.BFLY P1, R12, R13, R14, R15 ;  /* 0x0c00000e0d0c7389 */ /* 0x000064000002000f */
[----:B01----:R-:W-:Y:S05]  /*0f70*/  ENDCOLLECTIVE ;  /* 0x000000000000791b */ /* 0x003fea0003800000 */
.L_x_21:
[----:B------:R-:W-:Y:S01]  /*0f80*/  IMAD.MOV.U32 R5, RZ, RZ, R12 ;  /* 0x000000ffff057224 */ /* 0x000fe200078e000c */
[----:B------:R-:W-:Y:S06]  /*0f90*/  BRA `(.L_x_22) ;  /* 0xfffffff4004c7947 */ /* 0x000fec000383ffff */
.L_x_13:
[----:B------:R-:W-:Y:S01]  /*0fa0*/  HFMA2 R15, -RZ, RZ, 0, 1.847743988037109375e-06 ;  /* 0x0000001fff0f7431 */ /* 0x000fe200000001ff */
[----:B0--3--:R-:W-:Y:S01]  /*0fb0*/  MOV R13, R0 ;  /* 0x00000000000d7202 */ /* 0x009fe20000000f00 */
[----:B------:R-:W-:Y:S02]  /*0fc0*/  IMAD.MOV.U32 R14, RZ, RZ, 0x4 ;  /* 0x00000004ff0e7424 */ /* 0x000fe400078e00ff */
[----:B------:R-:W-:-:S07]  /*0fd0*/  IMAD.MOV.U32 R10, RZ, RZ, -0x1 ;  /* 0xffffffffff0a7424 */ /* 0x000fce00078e00ff */
[----:B-12---:R-:W-:Y:S05]  /*0fe0*/  WARPSYNC.COLLECTIVE R10, `(.L_x_23) ;  /* 0x000000000a087348 */ /* 0x006fea0003c00000 */
[----:B------:R0:W3:Y:S02]  /*0ff0*/  SHFL.BFLY P1, R12, R13, R14, R15 ;  /* 0x0c00000e0d0c7389 */ /* 0x0000e4000002000f */
[----:B0123--:R-:W-:Y:S05]  /*1000*/  ENDCOLLECTIVE ;  /* 0x000000000000791b */ /* 0x00ffea0003800000 */
.L_x_23:
[----:B------:R-:W-:Y:S01]  /*1010*/  HFMA2 R14, -RZ, RZ, 0, 1.1920928955078125e-07 ;  /* 0x00000002ff0e7431 */ /* 0x000fe200000001ff */
[----:B------:R-:W-:-:S05]  /*1020*/  MOV R5, R12 ;  /* 0x0000000c00057202 */ /* 0x000fca0000000f00 */
[----:B------:R-:W-:-:S04]  /*1030*/  FADD R5, R5, R0 ;  /* 0x0000000005057221 */ /* 0x000fc80000000000 */
[----:B------:R-:W-:-:S07]  /*1040*/  IMAD.MOV.U32 R13, RZ, RZ, R5 ;  /* 0x000000ffff0d7224 */ /* 0x000fce00078e0005 */
[----:B------:R-:W-:Y:S05]  /*1050*/  WARPSYNC.COLLECTIVE R10, `(.L_x_24) ;  /* 0x000000000a087348 */ /* 0x000fea0003c00000 */
[----:B------:R0:W1:Y:S02]  /*1060*/  SHFL.BFLY P1, R12, R13, R14, R15 ;  /* 0x0c00000e0d0c7389 */ /* 0x000064000002000f */
[----:B01----:R-:W-:Y:S05]  /*1070*/  ENDCOLLECTIVE ;  /* 0x000000000000791b */ /* 0x003fea0003800000 */
.L_x_24:
[----:B------:R-:W-:Y:S02]  /*1080*/  IMAD.MOV.U32 R14, RZ, RZ, 0x1 ;  /* 0x00000001ff0e7424 */ /* 0x000fe400078e00ff */
[----:B------:R-:W-:-:S04]  /*1090*/  IMAD.MOV.U32 R2, RZ, RZ, R12 ;  /* 0x000000ffff027224 */ /* 0x000fc800078e000c */
[----:B------:R-:W-:-:S05]  /*10a0*/  FADD R2, R5, R2 ;  /* 0x0000000205027221 */ /* 0x000fca0000000000 */
[----:B------:R-:W-:-:S07]  /*10b0*/  MOV R13, R2 ;  /* 0x00000002000d7202 */ /* 0x000fce0000000f00 */
[----:B------:R-:W-:Y:S05]  /*10c0*/  WARPSYNC.COLLECTIVE R10, `(.L_x_25) ;  /* 0x000000000a087348 */ /* 0x000fea0003c00000 */
[----:B------:R0:W1:Y:S02]  /*10d0*/  SHFL.BFLY P1, R12, R13, R14, R15 ;  /* 0x0c00000e0d0c7389 */ /* 0x000064000002000f */
[----:B01----:R-:W-:Y:S05]  /*10e0*/  ENDCOLLECTIVE ;  /* 0x000000000000791b */ /* 0x003fea0003800000 */
.L_x_25:
[----:B------:R-:W-:Y:S01]  /*10f0*/  MOV R7, R12 ;  /* 0x0000000c00077202 */ /* 0x000fe20000000f00 */
[----:B------:R-:W-:Y:S06]  /*1100*/  BRA `(.L_x_26) ;  /* 0xfffffff800307947 */ /* 0x000fec000383ffff */
        .weak           $__internal_0_$__cuda_sm3x_div_rn_noftz_f32_slowpath
        .type           $__internal_0_$__cuda_sm3x_div_rn_noftz_f32_slowpath,@function
        .size           $__internal_0_$__cuda_sm3x_div_rn_noftz_f32_slowpath,(.L_x_39 - $__internal_0_$__cuda_sm3x_div_rn_noftz_f32_slowpath)
$__internal_0_$__cuda_sm3x_div_rn_noftz_f32_slowpath:
[----:B------:R-:W-:Y:S01]  /*1110*/  SHF.R.U32.HI R5, RZ, 0x17, R3 ;  /* 0x00000017ff057819 */ /* 0x000fe20000011603 */
[----:B------:R-:W-:Y:S01]  /*1120*/  BSSY.RECONVERGENT B2, `(.L_x_27) ;  /* 0x0000062000027945 */ /* 0x000fe20003800200 */
[----:B------:R-:W-:Y:S02]  /*1130*/  SHF.R.U32.HI R18, RZ, 0x17, R0 ;  /* 0x00000017ff127819 */ /* 0x000fe40000011600 */
[----:B------:R-:W-:Y:S02]  /*1140*/  LOP3.LUT R5, R5, 0xff, RZ, 0xc0, !PT ;  /* 0x000000ff05057812 */ /* 0x000fe400078ec0ff */
[----:B------:R-:W-:-:S03]  /*1150*/  LOP3.LUT R18, R18, 0xff, RZ, 0xc0, !PT ;  /* 0x000000ff12127812 */ /* 0x000fc600078ec0ff */
[----:B------:R-:W-:Y:S01]  /*1160*/  VIADD R19, R5, 0xffffffff ;  /* 0xffffffff05137836 */ /* 0x000fe20000000000 */
[----:B------:R-:W-:-:S04]  /*1170*/  IADD3 R20, PT, PT, R18, -0x1, RZ ;  /* 0xffffffff12147810 */ /* 0x000fc80007ffe0ff */
[----:B------:R-:W-:-:S04]  /*1180*/  ISETP.GT.U32.AND P0, PT, R19, 0xfd, PT ;  /* 0x000000fd1300780c */ /* 0x000fc80003f04070 */
[----:B------:R-:W-:-:S13]  /*1190*/  ISETP.GT.U32.OR P0, PT, R20, 0xfd, P0 ;  /* 0x000000fd1400780c */ /* 0x000fda0000704470 */
[----:B------:R-:W-:Y:S01]  /*11a0*/  @!P0 IMAD.MOV.U32 R6, RZ, RZ, RZ ;  /* 0x000000ffff068224 */ /* 0x000fe200078e00ff */
[----:B------:R-:W-:Y:S06]  /*11b0*/  @!P0 BRA `(.L_x_28) ;  /* 0x00000000005c8947 */ /* 0x000fec0003800000 */
[----:B------:R-:W-:Y:S02]  /*11c0*/  FSETP.GTU.FTZ.AND P0, PT, |R0|, +INF , PT ;  /* 0x7f8000000000780b */ /* 0x000fe40003f1c200 */
[----:B------:R-:W-:-:S04]  /*11d0*/  FSETP.GTU.FTZ.AND P1, PT, |R3|, +INF , PT ;  /* 0x7f8000000300780b */ /* 0x000fc80003f3c200 */
[----:B------:R-:W-:-:S13]  /*11e0*/  PLOP3.LUT P0, PT, P0, P1, PT, 0xf8, 0x8f ;  /* 0x00000000008f781c */ /* 0x000fda0000703f70 */
[----:B------:R-:W-:Y:S05]  /*11f0*/  @P0 BRA `(.L_x_29) ;  /* 0x00000004004c0947 */ /* 0x000fea0003800000 */
[----:B------:R-:W-:-:S13]  /*1200*/  LOP3.LUT P0, RZ, R3, 0x7fffffff, R0, 0xc8, !PT ;  /* 0x7fffffff03ff7812 */ /* 0x000fda000780c800 */
[----:B------:R-:W-:Y:S05]  /*1210*/  @!P0 BRA `(.L_x_30) ;  /* 0x00000004003c8947 */ /* 0x000fea0003800000 */
[C---:B------:R-:W-:Y:S02]  /*1220*/  FSETP.NEU.FTZ.AND P3, PT, |R0|.reuse, +INF , PT ;  /* 0x7f8000000000780b */ /* 0x040fe40003f7d200 */
[----:B------:R-:W-:Y:S02]  /*1230*/  FSETP.NEU.FTZ.AND P1, PT, |R3|, +INF , PT ;  /* 0x7f8000000300780b */ /* 0x000fe40003f3d200 */
[----:B------:R-:W-:-:S11]  /*1240*/  FSETP.NEU.FTZ.AND P0, PT, |R0|, +INF , PT ;  /* 0x7f8000000000780b */ /* 0x000fd60003f1d200 */
[----:B------:R-:W-:Y:S05]  /*1250*/  @!P1 BRA !P3, `(.L_x_30) ;  /* 0x00000004002c9947 */ /* 0x000fea0005800000 */
[----:B------:R-:W-:-:S04]  /*1260*/  LOP3.LUT P3, RZ, R0, 0x7fffffff, RZ, 0xc0, !PT ;  /* 0x7fffffff00ff7812 */ /* 0x000fc8000786c0ff */
[----:B------:R-:W-:-:S13]  /*1270*/  PLOP3.LUT P1, PT, P1, P3, PT, 0x2f, 0xf2 ;  /* 0x0000000000f2781c */ /* 0x000fda0000f26577 */
[----:B------:R-:W-:Y:S05]  /*1280*/  @P1 BRA `(.L_x_31) ;  /* 0x0000000400181947 */ /* 0x000fea0003800000 */
[----:B------:R-:W-:-:S04]  /*1290*/  LOP3.LUT P1, RZ, R3, 0x7fffffff, RZ, 0xc0, !PT ;  /* 0x7fffffff03ff7812 */ /* 0x000fc8000782c0ff */
[----:B------:R-:W-:-:S13]  /*12a0*/  PLOP3.LUT P0, PT, P0, P1, PT, 0x2f, 0xf2 ;  /* 0x0000000000f2781c */ /* 0x000fda0000702577 */
[----:B------:R-:W-:Y:S05]  /*12b0*/  @P0 BRA `(.L_x_32) ;  /* 0x0000000400000947 */ /* 0x000fea0003800000 */
[----:B------:R-:W-:Y:S02]  /*12c0*/  ISETP.GE.AND P0, PT, R20, RZ, PT ;  /* 0x000000ff1400720c */ /* 0x000fe40003f06270 */
[----:B------:R-:W-:-:S11]  /*12d0*/  ISETP.GE.AND P1, PT, R19, RZ, PT ;  /* 0x000000ff1300720c */ /* 0x000fd60003f26270 */
[----:B------:R-:W-:Y:S01]  /*12e0*/  @P0 MOV R6, RZ ;  /* 0x000000ff00060202 */ /* 0x000fe20000000f00 */
[----:B------:R-:W-:Y:S02]  /*12f0*/  @!P0 IMAD.MOV.U32 R6, RZ, RZ, -0x40 ;  /* 0xffffffc0ff068424 */ /* 0x000fe400078e00ff */
[----:B------:R-:W-:Y:S01]  /*1300*/  @!P0 FFMA R0, R0, 1.84467440737095516160e+19, RZ ;  /* 0x5f80000000008823 */ /* 0x000fe200000000ff */
[----:B------:R-:W-:Y:S02]  /*1310*/  @!P1 FFMA R3, R3, 1.84467440737095516160e+19, RZ ;  /* 0x5f80000003039823 */ /* 0x000fe400000000ff */
[----:B------:R-:W-:-:S07]  /*1320*/  @!P1 IADD3 R6, PT, PT, R6, 0x40, RZ ;  /* 0x0000004006069810 */ /* 0x000fce0007ffe0ff */
.L_x_28:
[----:B------:R-:W-:Y:S01]  /*1330*/  LEA R22, R5, 0xc0800000, 0x17 ;  /* 0xc080000005167811 */ /* 0x000fe200078eb8ff */
[----:B------:R-:W-:Y:S01]  /*1340*/  BSSY.RECONVERGENT B3, `(.L_x_33) ;  /* 0x0000036000037945 */ /* 0x000fe20003800200 */
[----:B------:R-:W-:-:S03]  /*1350*/  IADD3 R18, PT, PT, R18, -0x7f, RZ ;  /* 0xffffff8112127810 */ /* 0x000fc60007ffe0ff */
[----:B------:R-:W-:Y:S02]  /*1360*/  IMAD.IADD R22, R3, 0x1, -R22 ;  /* 0x0000000103167824 */ /* 0x000fe400078e0a16 */
[----:B------:R-:W-:Y:S02]  /*1370*/  IMAD R0, R18, -0x800000, R0 ;  /* 0xff80000012007824 */ /* 0x000fe400078e0200 */
[----:B------:R-:W0:Y:S01]  /*1380*/  MUFU.RCP R20, R22 ;  /* 0x0000001600147308 */ /* 0x000e220000001000 */
[----:B------:R-:W-:-:S04]  /*1390*/  FADD.FTZ R3, -R22, -RZ ;  /* 0x800000ff16037221 */ /* 0x000fc80000010100 */
[----:B0-----:R-:W-:-:S04]  /*13a0*/  FFMA R19, R20, R3, 1 ;  /* 0x3f80000014137423 */ /* 0x001fc80000000003 */
[----:B------:R-:W-:-:S04]  /*13b0*/  FFMA R19, R20, R19, R20 ;  /* 0x0000001314137223 */ /* 0x000fc80000000014 */
[----:B------:R-:W-:-:S04]  /*13c0*/  FFMA R20, R0, R19, RZ ;  /* 0x0000001300147223 */ /* 0x000fc800000000ff */
[----:B------:R-:W-:-:S04]  /*13d0*/  FFMA R21, R3, R20, R0 ;  /* 0x0000001403157223 */ /* 0x000fc80000000000 */
[----:B------:R-:W-:Y:S01]  /*13e0*/  FFMA R20, R19, R21, R20 ;  /* 0x0000001513147223 */ /* 0x000fe20000000014 */
[----:B------:R-:W-:-:S03]  /*13f0*/  IADD3 R21, PT, PT, R18, 0x7f, -R5 ;  /* 0x0000007f12157810 */ /* 0x000fc60007ffe805 */
[----:B------:R-:W-:Y:S02]  /*1400*/  FFMA R3, R3, R20, R0 ;  /* 0x0000001403037223 */ /* 0x000fe40000000000 */
[----:B------:R-:W-:Y:S02]  /*1410*/  IMAD.IADD R21, R21, 0x1, R6 ;  /* 0x0000000115157824 */ /* 0x000fe400078e0206 */
[----:B------:R-:W-:-:S05]  /*1420*/  FFMA R0, R19, R3, R20 ;  /* 0x0000000313007223 */ /* 0x000fca0000000014 */
[----:B------:R-:W-:-:S04]  /*1430*/  SHF.R.U32.HI R5, RZ, 0x17, R0 ;  /* 0x00000017ff057819 */ /* 0x000fc80000011600 */
[----:B------:R-:W-:-:S04]  /*1440*/  LOP3.LUT R6, R5, 0xff, RZ, 0xc0, !PT ;  /* 0x000000ff05067812 */ /* 0x000fc800078ec0ff */
[----:B------:R-:W-:-:S05]  /*1450*/  IADD3 R5, PT, PT, R6, R21, RZ ;  /* 0x0000001506057210 */ /* 0x000fca0007ffe0ff */
[----:B------:R-:W-:-:S05]  /*1460*/  VIADD R6, R5, 0xffffffff ;  /* 0xffffffff05067836 */ /* 0x000fca0000000000 */
[----:B------:R-:W-:-:S13]  /*1470*/  ISETP.GE.U32.AND P0, PT, R6, 0xfe, PT ;  /* 0x000000fe0600780c */ /* 0x000fda0003f06070 */
[----:B------:R-:W-:Y:S05]  /*1480*/  @!P0 BRA `(.L_x_34) ;  /* 0x0000000000808947 */ /* 0x000fea0003800000 */
[----:B------:R-:W-:-:S13]  /*1490*/  ISETP.GT.AND P0, PT, R5, 0xfe, PT ;  /* 0x000000fe0500780c */ /* 0x000fda0003f04270 */
[----:B------:R-:W-:Y:S05]  /*14a0*/  @P0 BRA `(.L_x_35) ;  /* 0x00000000006c0947 */ /* 0x000fea0003800000 */
[----:B------:R-:W-:-:S13]  /*14b0*/  ISETP.GE.AND P0, PT, R5, 0x1, PT ;  /* 0x000000010500780c */ /* 0x000fda0003f06270 */
[----:B------:R-:W-:Y:S05]  /*14c0*/  @P0 BRA `(.L_x_36) ;  /* 0x0000000000740947 */ /* 0x000fea0003800000 */
[----:B------:R-:W-:Y:S02]  /*14d0*/  ISETP.GE.AND P0, PT, R5, -0x18, PT ;  /* 0xffffffe80500780c */ /* 0x000fe40003f06270 */
[----:B------:R-:W-:-:S11]  /*14e0*/  LOP3.LUT R0, R0, 0x80000000, RZ, 0xc0, !PT ;  /* 0x8000000000007812 */ /* 0x000fd600078ec0ff */
[----:B------:R-:W-:Y:S05]  /*14f0*/  @!P0 BRA `(.L_x_36) ;  /* 0x0000000000688947 */ /* 0x000fea0003800000 */
[CCC-:B------:R-:W-:Y:S01]  /*1500*/  FFMA.RZ R6, R19.reuse, R3.reuse, R20.reuse ;  /* 0x0000000313067223 */ /* 0x1c0fe2000000c014 */
[CCC-:B------:R-:W-:Y:S01]  /*1510*/  FFMA.RP R18, R19.reuse, R3.reuse, R20.reuse ;  /* 0x0000000313127223 */ /* 0x1c0fe20000008014 */
[----:B------:R-:W-:Y:S01]  /*1520*/  FFMA.RM R19, R19, R3, R20 ;  /* 0x0000000313137223 */ /* 0x000fe20000004014 */
[C---:B------:R-:W-:Y:S02]  /*1530*/  IADD3 R3, PT, PT, R5.reuse, 0x20, RZ ;  /* 0x0000002005037810 */ /* 0x040fe40007ffe0ff */
[----:B------:R-:W-:Y:S02]  /*1540*/  LOP3.LUT R6, R6, 0x7fffff, RZ, 0xc0, !PT ;  /* 0x007fffff06067812 */ /* 0x000fe400078ec0ff */
[C---:B------:R-:W-:Y:S02]  /*1550*/  ISETP.NE.AND P3, PT, R5.reuse, RZ, PT ;  /* 0x000000ff0500720c */ /* 0x040fe40003f65270 */
[----:B------:R-:W-:Y:S02]  /*1560*/  LOP3.LUT R6, R6, 0x800000, RZ, 0xfc, !PT ;  /* 0x0080000006067812 */ /* 0x000fe400078efcff */
[----:B------:R-:W-:Y:S01]  /*1570*/  ISETP.NE.AND P1, PT, R5, RZ, PT ;  /* 0x000000ff0500720c */ /* 0x000fe20003f25270 */
[----:B------:R-:W-:Y:S01]  /*1580*/  IMAD.MOV R5, RZ, RZ, -R5 ;  /* 0x000000ffff057224 */ /* 0x000fe200078e0a05 */
[----:B------:R-:W-:-:S02]  /*1590*/  SHF.L.U32 R3, R6, R3, RZ ;  /* 0x0000000306037219 */ /* 0x000fc400000006ff */
[----:B------:R-:W-:Y:S02]  /*15a0*/  FSETP.NEU.FTZ.AND P0, PT, R18, R19, PT ;  /* 0x000000131200720b */ /* 0x000fe40003f1d000 */
[----:B------:R-:W-:Y:S02]  /*15b0*/  SEL R5, R5, RZ, P3 ;  /* 0x000000ff05057207 */ /* 0x000fe40001800000 */
[----:B------:R-:W-:Y:S02]  /*15c0*/  ISETP.NE.AND P1, PT, R3, RZ, P1 ;  /* 0x000000ff0300720c */ /* 0x000fe40000f25270 */
[----:B------:R-:W-:Y:S02]  /*15d0*/  SHF.R.U32.HI R6, RZ, R5, R6 ;  /* 0x00000005ff067219 */ /* 0x000fe40000011606 */
[----:B------:R-:W-:Y:S02]  /*15e0*/  PLOP3.LUT P0, PT, P0, P1, PT, 0xf8, 0x8f ;  /* 0x00000000008f781c */ /* 0x000fe40000703f70 */
[----:B------:R-:W-:-:S02]  /*15f0*/  SHF.R.U32.HI R5, RZ, 0x1, R6 ;  /* 0x00000001ff057819 */ /* 0x000fc40000011606 */
[----:B------:R-:W-:-:S04]  /*1600*/  SEL R18, RZ, 0x1, !P0 ;  /* 0x00000001ff127807 */ /* 0x000fc80004000000 */
[----:B------:R-:W-:-:S04]  /*1610*/  LOP3.LUT R3, R18, 0x1, R5, 0xf8, !PT ;  /* 0x0000000112037812 */ /* 0x000fc800078ef805 */
[----:B------:R-:W-:-:S04]  /*1620*/  LOP3.LUT R6, R3, R6, RZ, 0xc0, !PT ;  /* 0x0000000603067212 */ /* 0x000fc800078ec0ff */
[----:B------:R-:W-:-:S04]  /*1630*/  IADD3 R5, PT, PT, R5, R6, RZ ;  /* 0x0000000605057210 */ /* 0x000fc80007ffe0ff */
[----:B------:R-:W-:Y:S01]  /*1640*/  LOP3.LUT R0, R5, R0, RZ, 0xfc, !PT ;  /* 0x0000000005007212 */ /* 0x000fe200078efcff */
[----:B------:R-:W-:Y:S06]  /*1650*/  BRA `(.L_x_36) ;  /* 0x0000000000107947 */ /* 0x000fec0003800000 */
.L_x_35:
[----:B------:R-:W-:-:S04]  /*1660*/  LOP3.LUT R0, R0, 0x80000000, RZ, 0xc0, !PT ;  /* 0x8000000000007812 */ /* 0x000fc800078ec0ff */
[----:B------:R-:W-:Y:S01]  /*1670*/  LOP3.LUT R0, R0, 0x7f800000, RZ, 0xfc, !PT ;  /* 0x7f80000000007812 */ /* 0x000fe200078efcff */
[----:B------:R-:W-:Y:S06]  /*1680*/  BRA `(.L_x_36) ;  /* 0x0000000000047947 */ /* 0x000fec0003800000 */
.L_x_34:
[----:B------:R-:W-:-:S07]  /*1690*/  IMAD R0, R21, 0x800000, R0 ;  /* 0x0080000015007824 */ /* 0x000fce00078e0200 */
.L_x_36:
[----:B------:R-:W-:Y:S05]  /*16a0*/  BSYNC.RECONVERGENT B3 ;  /* 0x0000000000037941 */ /* 0x000fea0003800200 */
.L_x_33:
[----:B------:R-:W-:Y:S05]  /*16b0*/  BRA `(.L_x_37) ;  /* 0x0000000000207947 */ /* 0x000fea0003800000 */
.L_x_32:
[----:B------:R-:W-:-:S04]  /*16c0*/  LOP3.LUT R0, R3, 0x80000000, R0, 0x48, !PT ;  /* 0x8000000003007812 */ /* 0x000fc800078e4800 */
[----:B------:R-:W-:Y:S01]  /*16d0*/  LOP3.LUT R0, R0, 0x7f800000, RZ, 0xfc, !PT ;  /* 0x7f80000000007812 */ /* 0x000fe200078efcff */
[----:B------:R-:W-:Y:S06]  /*16e0*/  BRA `(.L_x_37) ;  /* 0x0000000000147947 */ /* 0x000fec0003800000 */
.L_x_31:
[----:B------:R-:W-:Y:S01]  /*16f0*/  LOP3.LUT R0, R3, 0x80000000, R0, 0x48, !PT ;  /* 0x8000000003007812 */ /* 0x000fe200078e4800 */
[----:B------:R-:W-:Y:S06]  /*1700*/  BRA `(.L_x_37) ;  /* 0x00000000000c7947 */ /* 0x000fec0003800000 */
.L_x_30:
[----:B------:R-:W0:Y:S01]  /*1710*/  MUFU.RSQ R0, -QNAN ;  /* 0xffc0000000007908 */ /* 0x000e220000001400 */
[----:B------:R-:W-:Y:S05]  /*1720*/  BRA `(.L_x_37) ;  /* 0x0000000000047947 */ /* 0x000fea0003800000 */
.L_x_29:
[----:B------:R-:W-:-:S07]  /*1730*/  FADD.FTZ R0, R0, R3 ;  /* 0x0000000300007221 */ /* 0x000fce0000010000 */
.L_x_37:
[----:B------:R-:W-:Y:S05]  /*1740*/  BSYNC.RECONVERGENT B2 ;  /* 0x0000000000027941 */ /* 0x000fea0003800200 */
.L_x_27:
[----:B------:R-:W-:-:S04]  /*1750*/  HFMA2 R3, -RZ, RZ, 0, 0 ;  /* 0x00000000ff037431 */ /* 0x000fc800000001ff */
[----:B0-----:R-:W-:Y:S05]  /*1760*/  RET.REL.NODEC R2 `(softmax_rows) ;  /* 0xffffffe802247950 */ /* 0x001fea0003c3ffff */
.L_x_38:
[----:B------:R-:W-:-:S00]  /*1770*/  BRA `(.L_x_38) ;  /* 0xfffffffc00fc7947 */ /* 0x000fc0000383ffff */
[----:B------:R-:W-:-:S00]  /*1780*/  NOP ;  /* 0x0000000000007918 */ /* 0x000fc00000000000 */
[----:B------:R-:W-:-:S00]  /*1790*/  NOP ;  /* 0x0000000000007918 */ /* 0x000fc00000000000 */
[----:B------:R-:W-:-:S00]  /*17a0*/  NOP ;  /* 0x0000000000007918 */ /* 0x000fc00000000000 */
[----:B------:R-:W-:-:S00]  /*17b0*/  NOP ;  /* 0x0000000000007918 */ /* 0x000fc00000000000 */
[----:B------:R-:W-:-:S00]  /*17c0*/  NOP ;  /* 0x0000000000007918 */ /* 0x000fc00000000000 */
[----:B------:R-:W-:-:S00]  /*17d0*/  NOP ;  /* 0x0000000000007918 */ /* 0x000fc00000000000 */
[----:B------:R-:W-:-:S00]  /*17e0*/  NOP ;  /* 0x0000000000007918 */ /* 0x000fc00000000000 */
[----:B------:R-:W-:-:S00]  /*17f0*/  NOP ;  /* 0x0000000000007918 */ /* 0x000fc00000000000 */
.L_x_39:


//--------------------- .nv.shared.softmax_rows   --------------------------
	.section	.nv.shared.softmax_rows,"aw",@nobits
	.sectionflags	@""
	.align	4
.nv.shared.softmax_rows:
	.zero		1064


//--------------------- .nv.shared.reserved.0     --------------------------
	.section	.nv.shared.reserved.0,"aw",@nobits
	.weak		__nv_reservedSMEM_offset_0_alias
	.size		__nv_reservedSMEM_offset_0_alias, 0, 64
	.other		__nv_reservedSMEM_offset_0_alias,@"STO_CUDA_RESERVED_SHARED STV_DEFAULT"
__nv_reservedSMEM_offset_0_alias:
	.zero		0
	.zero		64


//--------------------- .nv.constant0.softmax_rows --------------------------
	.section	.nv.constant0.softmax_rows,"a",@progbits
	.sectionflags	@""
	.align	4
.nv.constant0.softmax_rows:
	.zero		924


//--------------------- SYMBOLS --------------------------

	.type		.nv.reservedSmem.offset0,@object
	.size		.nv.reservedSmem.offset0,0x4
	.type		.nv.reservedSmem.cap,@object
	.size		.nv.reservedSmem.cap,0x4
